	.headerflags	@"EF_CUDA_TEXMODE_UNIFIED EF_CUDA_64BIT_ADDRESS EF_CUDA_ACCELERATORS EF_CUDA_SM90 EF_CUDA_VIRTUAL_SM(EF_CUDA_SM90)"
	.elftype	@"ET_EXEC"


//--------------------- .nv.info                  --------------------------
	.section	.nv.info,"",@"SHT_CUDA_INFO"
	.align	4


	//----- nvinfo : EIATTR_REGCOUNT
	.align		4
        /*0000*/ 	.byte	0x04, 0x2f
        /*0002*/ 	.short	(.L_1 - .L_0)
	.align		4
.L_0:
        /*0004*/ 	.word	index@(triton_per_fused_add_div_hardtanh_mean_mul_33)
        /*0008*/ 	.word	0x0000000d


	//----- nvinfo : EIATTR_MIN_STACK_SIZE
	.align		4
.L_1:
        /*000c*/ 	.byte	0x04, 0x12
        /*000e*/ 	.short	(.L_3 - .L_2)
	.align		4
.L_2:
        /*0010*/ 	.word	index@(triton_per_fused_add_div_hardtanh_mean_mul_33)
        /*0014*/ 	.word	0x00000000


	//----- nvinfo : EIATTR_FRAME_SIZE
	.align		4
.L_3:
        /*0018*/ 	.byte	0x04, 0x11
        /*001a*/ 	.short	(.L_5 - .L_4)
	.align		4
.L_4:
        /*001c*/ 	.word	index@(triton_per_fused_add_div_hardtanh_mean_mul_33)
        /*0020*/ 	.word	0x00000000


	//----- nvinfo : EIATTR_MIN_STACK_SIZE
	.align		4
.L_5:
        /*0024*/ 	.byte	0x04, 0x12
        /*0026*/ 	.short	(.L_7 - .L_6)
	.align		4
.L_6:
        /*0028*/ 	.word	index@(triton_per_fused_add_div_hardtanh_mean_mul_33)
        /*002c*/ 	.word	0x00000000
.L_7:


//--------------------- .nv.info.triton_per_fused_add_div_hardtanh_mean_mul_33 --------------------------
	.section	.nv.info.triton_per_fused_add_div_hardtanh_mean_mul_33,"",@"SHT_CUDA_INFO"
	.sectionflags	@""
	.align	4


	//----- nvinfo : EIATTR_CUDA_API_VERSION
	.align		4
        /*0000*/ 	.byte	0x04, 0x37
        /*0002*/ 	.short	(.L_9 - .L_8)
.L_8:
        /*0004*/ 	.word	0x0000007c


	//----- nvinfo : EIATTR_KPARAM_INFO
	.align		4
.L_9:
        /*0008*/ 	.byte	0x04, 0x17
        /*000a*/ 	.short	(.L_11 - .L_10)
.L_10:
        /*000c*/ 	.word	0x00000000
        /*0010*/ 	.short	0x0003
        /*0012*/ 	.short	0x0014
        /*0014*/ 	.byte	0x00, 0xf0, 0x11, 0x00


	//----- nvinfo : EIATTR_KPARAM_INFO
	.align		4
.L_11:
        /*0018*/ 	.byte	0x04, 0x17
        /*001a*/ 	.short	(.L_13 - .L_12)
.L_12:
        /*001c*/ 	.word	0x00000000
        /*0020*/ 	.short	0x0002
        /*0022*/ 	.short	0x0010
        /*0024*/ 	.byte	0x00, 0xf0, 0x11, 0x00


	//----- nvinfo : EIATTR_KPARAM_INFO
	.align		4
.L_13:
        /*0028*/ 	.byte	0x04, 0x17
        /*002a*/ 	.short	(.L_15 - .L_14)
.L_14:
        /*002c*/ 	.word	0x00000000
        /*0030*/ 	.short	0x0001
        /*0032*/ 	.short	0x0008
        /*0034*/ 	.byte	0x00, 0xf4, 0x21, 0x00


	//----- nvinfo : EIATTR_KPARAM_INFO
	.align		4
.L_15:
        /*0038*/ 	.byte	0x04, 0x17
        /*003a*/ 	.short	(.L_17 - .L_16)
.L_16:
        /*003c*/ 	.word	0x00000000
        /*0040*/ 	.short	0x0000
        /*0042*/ 	.short	0x0000
        /*0044*/ 	.byte	0x00, 0xf4, 0x21, 0x00


	//----- nvinfo : EIATTR_SPARSE_MMA_MASK
	.align		4
.L_17:
        /*0048*/ 	.byte	0x03, 0x50
        /*004a*/ 	.short	0x0000


	//----- nvinfo : EIATTR_MAXREG_COUNT
	.align		4
        /*004c*/ 	.byte	0x03, 0x1b
        /*004e*/ 	.short	0x00ff


	//----- nvinfo : EIATTR_COOP_GROUP_MASK_REGIDS
	.align		4
        /*0050*/ 	.byte	0x04, 0x29
        /*0052*/ 	.short	(.L_19 - .L_18)


	//   ....[0]....
.L_18:
        /*0054*/ 	.word	0xffffffff


	//   ....[1]....
        /*0058*/ 	.word	0xffffffff


	//   ....[2]....
        /*005c*/ 	.word	0xffffffff


	//   ....[3]....
        /*0060*/ 	.word	0xffffffff


	//----- nvinfo : EIATTR_COOP_GROUP_INSTR_OFFSETS
	.align		4
.L_19:
        /*0064*/ 	.byte	0x04, 0x28
        /*0066*/ 	.short	(.L_21 - .L_20)


	//   ....[0]....
.L_20:
        /*0068*/ 	.word	0x000001d0


	//   ....[1]....
        /*006c*/ 	.word	0x00000200


	//   ....[2]....
        /*0070*/ 	.word	0x00000230


	//   ....[3]....
        /*0074*/ 	.word	0x00000260


	//----- nvinfo : EIATTR_EXIT_INSTR_OFFSETS
	.align		4
.L_21:
        /*0078*/ 	.byte	0x04, 0x1c
        /*007a*/ 	.short	(.L_23 - .L_22)


	//   ....[0]....
.L_22:
        /*007c*/ 	.word	0x00000280


	//   ....[1]....
        /*0080*/ 	.word	0x000002b0


	//----- nvinfo : EIATTR_REQNTID
	.align		4
.L_23:
        /*0084*/ 	.byte	0x04, 0x10
        /*0086*/ 	.short	(.L_25 - .L_24)
.L_24:
        /*0088*/ 	.word	0x00000040
        /*008c*/ 	.word	0x00000001
        /*0090*/ 	.word	0x00000001


	//----- nvinfo : EIATTR_CBANK_PARAM_SIZE
	.align		4
.L_25:
        /*0094*/ 	.byte	0x03, 0x19
        /*0096*/ 	.short	0x0018


	//----- nvinfo : EIATTR_PARAM_CBANK
	.align		4
        /*0098*/ 	.byte	0x04, 0x0a
        /*009a*/ 	.short	(.L_27 - .L_26)
	.align		4
.L_26:
        /*009c*/ 	.word	index@(.nv.constant0.triton_per_fused_add_div_hardtanh_mean_mul_33)
        /*00a0*/ 	.short	0x0210
        /*00a2*/ 	.short	0x0018


	//----- nvinfo : EIATTR_SW_WAR
	.align		4
.L_27:
        /*00a4*/ 	.byte	0x04, 0x36
        /*00a6*/ 	.short	(.L_29 - .L_28)
.L_28:
        /*00a8*/ 	.word	0x00000008
.L_29:


//--------------------- .nv.callgraph             --------------------------
	.section	.nv.callgraph,"",@"SHT_CUDA_CALLGRAPH"
	.align	4
	.sectionentsize	8
	.align		4
        /*0000*/ 	.word	0x00000000
	.align		4
        /*0004*/ 	.word	0xffffffff
	.align		4
        /*0008*/ 	.word	0x00000000
	.align		4
        /*000c*/ 	.word	0xfffffffe
	.align		4
        /*0010*/ 	.word	0x00000000
	.align		4
        /*0014*/ 	.word	0xfffffffd
	.align		4
        /*0018*/ 	.word	0x00000000
	.align		4
        /*001c*/ 	.word	0xfffffffc


//--------------------- .text.triton_per_fused_add_div_hardtanh_mean_mul_33 --------------------------
	.section	.text.triton_per_fused_add_div_hardtanh_mean_mul_33,"ax",@progbits
	.sectionflags	@"SHF_BARRIERS=1"
	.align	128
        .global         triton_per_fused_add_div_hardtanh_mean_mul_33
        .type           triton_per_fused_add_div_hardtanh_mean_mul_33,@function
        .size           triton_per_fused_add_div_hardtanh_mean_mul_33,(.L_x_1 - triton_per_fused_add_div_hardtanh_mean_mul_33)
        .other          triton_per_fused_add_div_hardtanh_mean_mul_33,@"STO_CUDA_ENTRY STV_DEFAULT"
triton_per_fused_add_div_hardtanh_mean_mul_33:
.text.triton_per_fused_add_div_hardtanh_mean_mul_33:
[----:B------:R-:W0:Y:S02]  /*0000*/  LDC R1, c[0x0][0x28] ;  /* 0x00000a00ff017b82 */ /* 0x000e240000000800 */
[----:B------:R-:W1:Y:S01]  /*0010*/  S2R R3, SR_CTAID.X ;  /* 0x0000000000037919 */ /* 0x000e620000002500 */
[----:B------:R-:W-:Y:S01]  /*0020*/  HFMA2.MMA R2, -RZ, RZ, 0, 0 ;  /* 0x00000000ff027435 */ /* 0x000fe200000001ff */
[----:B------:R-:W2:Y:S01]  /*0030*/  LDC.64 R4, c[0x0][0x218] ;  /* 0x00008600ff047b82 */ /* 0x000ea20000000a00 */
[----:B------:R-:W-:Y:S01]  /*0040*/  ULDC.64 UR4, c[0x0][0x208] ;  /* 0x0000820000047ab9 */ /* 0x000fe20000000a00 */
[----:B------:R-:W3:Y:S07]  /*0050*/  S2R R10, SR_TID.X ;  /* 0x00000000000a7919 */ /* 0x000eee0000002100 */
[C---:B-1----:R-:W-:Y:S01]  /*0060*/  IMAD.HI R0, R3.reuse, -0x77777777, R2 ;  /* 0x8888888903007827 */ /* 0x042fe200078e0202 */
[----:B------:R-:W-:-:S04]  /*0070*/  ISETP.GE.AND P0, PT, R3, 0x3c0, PT ;  /* 0x000003c00300780c */ /* 0x000fc80003f06270 */
[----:B------:R-:W-:-:S04]  /*0080*/  SHF.R.U32.HI R7, RZ, 0x1f, R0 ;  /* 0x0000001fff077819 */ /* 0x000fc80000011600 */
[----:B------:R-:W-:Y:S02]  /*0090*/  LEA.HI.SX32 R7, R0, R7, 0x19 ;  /* 0x0000000700077211 */ /* 0x000fe400078fcaff */
[----:B---3--:R-:W-:-:S03]  /*00a0*/  LOP3.LUT R0, R10, 0xf, RZ, 0xc0, !PT ;  /* 0x0000000f0a007812 */ /* 0x008fc600078ec0ff */
[----:B------:R-:W-:-:S04]  /*00b0*/  IMAD R9, R7, -0xf0, R3 ;  /* 0xffffff1007097824 */ /* 0x000fc800078e0203 */
[----:B------:R-:W-:-:S04]  /*00c0*/  IMAD R0, R0, 0xf0, R9 ;  /* 0x000000f000007824 */ /* 0x000fc800078e0209 */
[----:B------:R-:W-:Y:S01]  /*00d0*/  IMAD R7, R7, 0xf00, R0 ;  /* 0x00000f0007077824 */ /* 0x000fe200078e0200 */
[----:B------:R-:W-:-:S03]  /*00e0*/  MOV R0, RZ ;  /* 0x000000ff00007202 */ /* 0x000fc60000000f00 */
[----:B--2---:R-:W-:-:S05]  /*00f0*/  IMAD.WIDE R4, R7, 0x4, R4 ;  /* 0x0000000407047825 */ /* 0x004fca00078e0204 */
[----:B------:R-:W2:Y:S01]  /*0100*/  @!P0 LDG.E R0, desc[UR4][R4.64] ;  /* 0x0000000404008981 */ /* 0x000ea2000c1e1900 */
[----:B------:R-:W-:Y:S01]  /*0110*/  BAR.SYNC.DEFER_BLOCKING 0x0 ;  /* 0x0000000000007b1d */ /* 0x000fe20000010000 */
[----:B--2---:R-:W-:-:S05]  /*0120*/  SEL R0, R0, RZ, !P0 ;  /* 0x000000ff00007207 */ /* 0x004fca0004000000 */
[----:B------:R-:W-:-:S05]  /*0130*/  FADD R2, R0, 3 ;  /* 0x4040000000027421 */ /* 0x000fca0000000000 */
[----:B------:R-:W-:-:S04]  /*0140*/  FSETP.GTU.AND P1, PT, R2, RZ, PT ;  /* 0x000000ff0200720b */ /* 0x000fc80003f2c000 */
[----:B------:R-:W-:-:S04]  /*0150*/  FSEL R7, R2, RZ, P1 ;  /* 0x000000ff02077208 */ /* 0x000fc80000800000 */
[C---:B------:R-:W-:Y:S02]  /*0160*/  FSETP.GEU.AND P2, PT, R7.reuse, 6, PT ;  /* 0x40c000000700780b */ /* 0x040fe40003f4e000 */
[----:B------:R-:W-:-:S11]  /*0170*/  FSETP.NAN.AND P1, PT, R7, R7, PT ;  /* 0x000000070700720b */ /* 0x000fd60003f28000 */
[----:B------:R-:W-:-:S05]  /*0180*/  @P2 FSEL R7, R7, 6, P1 ;  /* 0x40c0000007072808 */ /* 0x000fca0000800000 */
[----:B------:R-:W-:-:S04]  /*0190*/  FMUL R0, R0, R7 ;  /* 0x0000000700007220 */ /* 0x000fc80000400000 */
[----:B------:R-:W-:-:S05]  /*01a0*/  FMUL R0, R0, 0.16666667163372039795 ;  /* 0x3e2aaaab00007820 */ /* 0x000fca0000400000 */
[----:B------:R-:W-:Y:S02]  /*01b0*/  FSEL R0, R0, RZ, !P0 ;  /* 0x000000ff00007208 */ /* 0x000fe40004000000 */
[----:B------:R-:W-:-:S03]  /*01c0*/  LOP3.LUT P0, RZ, R10, 0x3f, RZ, 0xc0, !PT ;  /* 0x0000003f0aff7812 */ /* 0x000fc6000780c0ff */
[----:B------:R-:W1:Y:S01]  /*01d0*/  SHFL.BFLY PT, R5, R0, 0x8, 0x1f ;  /* 0x0d001f0000057f89 */ /* 0x000e6200000e0000 */
[----:B------:R-:W-:Y:S01]  /*01e0*/  ISETP.LT.AND P0, PT, R3, 0x3c0, !P0 ;  /* 0x000003c00300780c */ /* 0x000fe20004701270 */
[----:B-1----:R-:W-:-:S05]  /*01f0*/  FADD R6, R0, R5 ;  /* 0x0000000500067221 */ /* 0x002fca0000000000 */
[----:B------:R-:W1:Y:S02]  /*0200*/  SHFL.BFLY PT, R5, R6, 0x4, 0x1f ;  /* 0x0c801f0006057f89 */ /* 0x000e6400000e0000 */
[----:B-1----:R-:W-:Y:S02]  /*0210*/  FADD R7, R6, R5 ;  /* 0x0000000506077221 */ /* 0x002fe40000000000 */
[----:B------:R-:W1:Y:S03]  /*0220*/  LDC.64 R4, c[0x0][0x210] ;  /* 0x00008400ff047b82 */ /* 0x000e660000000a00 */
[----:B------:R-:W2:Y:S02]  /*0230*/  SHFL.BFLY PT, R2, R7, 0x2, 0x1f ;  /* 0x0c401f0007027f89 */ /* 0x000ea400000e0000 */
[----:B--2---:R-:W-:Y:S01]  /*0240*/  FADD R8, R7, R2 ;  /* 0x0000000207087221 */ /* 0x004fe20000000000 */
[----:B-1----:R-:W-:-:S04]  /*0250*/  IMAD.WIDE R2, R3, 0x4, R4 ;  /* 0x0000000403027825 */ /* 0x002fc800078e0204 */
[----:B------:R-:W1:Y:S02]  /*0260*/  SHFL.BFLY PT, R9, R8, 0x1, 0x1f ;  /* 0x0c201f0008097f89 */ /* 0x000e6400000e0000 */
[----:B-1----:R-:W-:Y:S01]  /*0270*/  FADD R9, R8, R9 ;  /* 0x0000000908097221 */ /* 0x002fe20000000000 */
[----:B------:R-:W-:Y:S06]  /*0280*/  @!P0 EXIT ;  /* 0x000000000000894d */ /* 0x000fec0003800000 */
[----:B------:R-:W-:-:S05]  /*0290*/  FMUL R9, R9, 0.0625 ;  /* 0x3d80000009097820 */ /* 0x000fca0000400000 */
[----:B------:R-:W-:Y:S01]  /*02a0*/  STG.E desc[UR4][R2.64], R9 ;  /* 0x0000000902007986 */ /* 0x000fe2000c101904 */
[----:B------:R-:W-:Y:S05]  /*02b0*/  EXIT ;  /* 0x000000000000794d */ /* 0x000fea0003800000 */
.L_x_0:
[----:B------:R-:W-:-:S00]  /*02c0*/  BRA `(.L_x_0) ;  /* 0xfffffffc00fc7947 */ /* 0x000fc0000383ffff */
[----:B------:R-:W-:-:S00]  /*02d0*/  NOP ;  /* 0x0000000000007918 */ /* 0x000fc00000000000 */
        /* <DEDUP_REMOVED lines=10> */
.L_x_1:


//--------------------- .nv.constant0.triton_per_fused_add_div_hardtanh_mean_mul_33 --------------------------
	.section	.nv.constant0.triton_per_fused_add_div_hardtanh_mean_mul_33,"a",@progbits
	.sectionflags	@""
	.align	4
.nv.constant0.triton_per_fused_add_div_hardtanh_mean_mul_33:
	.zero		552
